//
// Generated by NVIDIA NVVM Compiler
//
// Compiler Build ID: CL-36424714
// Cuda compilation tools, release 13.0, V13.0.88
// Based on NVVM 20.0.0
//

.version 9.0
.target sm_100
.address_size 64

	// .globl	default_function_kernel_3

.visible .entry default_function_kernel_3(
	.param .u64 .ptr .align 1 default_function_kernel_3_param_0,
	.param .u64 .ptr .align 1 default_function_kernel_3_param_1
)
.maxntid 32
{
	.reg .pred 	%p<7>;
	.reg .b32 	%r<12>;
	.reg .b32 	%f<40>;
	.reg .b64 	%rd<9>;

	ld.param.u64 	%rd1, [default_function_kernel_3_param_0];
	ld.param.u64 	%rd2, [default_function_kernel_3_param_1];
	cvta.to.global.u64 	%rd3, %rd2;
	mov.u32 	%r4, %ctaid.x;
	shl.b32 	%r5, %r4, 5;
	mov.u32 	%r6, %tid.x;
	or.b32  	%r1, %r5, %r6;
	mul.wide.u32 	%rd4, %r1, 4;
	add.s64 	%rd5, %rd3, %rd4;
	ld.global.nc.f32 	%f5, [%rd5];
	cvt.rpi.f32.f32 	%f6, %f5;
	mov.f32 	%f7, 0f3F800000;
	sub.rn.f32 	%f8, %f6, %f7;
	mov.b32 	%r2, %f8;
	setp.gt.u32 	%p1, %r2, 1258291200;
	fma.rn.f32 	%f9, %f6, %f6, 0fBF800000;
	rsqrt.approx.ftz.f32 	%f10, %f9;
	mul.f32 	%f11, %f10, %f9;
	mul.f32 	%f12, %f10, 0f3F000000;
	neg.f32 	%f13, %f11;
	fma.rn.f32 	%f14, %f13, %f11, %f9;
	fma.rn.f32 	%f15, %f14, %f12, %f11;
	setp.eq.f32 	%p2, %f9, 0f00000000;
	selp.f32 	%f16, 0f00000000, %f15, %p2;
	selp.f32 	%f17, 0fBF800001, %f16, %p1;
	add.f32 	%f1, %f8, %f17;
	add.rz.f32 	%f18, %f1, %f7;
	mov.b32 	%r7, %f18;
	add.s32 	%r8, %r7, -1061158912;
	and.b32  	%r9, %r8, -8388608;
	mov.b32 	%r3, %f1;
	sub.s32 	%r10, %r3, %r9;
	mov.b32 	%f19, %r10;
	sub.s32 	%r11, 1082130432, %r9;
	mov.b32 	%f20, %r11;
	fma.rn.f32 	%f21, %f20, 0f3E800000, 0fBF800000;
	add.f32 	%f22, %f21, %f19;
	cvt.rn.f32.s32 	%f23, %r9;
	mul.f32 	%f24, %f23, 0f34000000;
	fma.rn.f32 	%f25, %f22, 0fBD39BF78, 0f3DD80012;
	fma.rn.f32 	%f26, %f25, %f22, 0fBE0778E0;
	fma.rn.f32 	%f27, %f26, %f22, 0f3E146475;
	fma.rn.f32 	%f28, %f27, %f22, 0fBE2A68DD;
	fma.rn.f32 	%f29, %f28, %f22, 0f3E4CAF9E;
	fma.rn.f32 	%f30, %f29, %f22, 0fBE800042;
	fma.rn.f32 	%f31, %f30, %f22, 0f3EAAAAE6;
	fma.rn.f32 	%f32, %f31, %f22, 0fBF000000;
	mul.f32 	%f33, %f22, %f32;
	fma.rn.f32 	%f34, %f33, %f22, %f22;
	fma.rn.f32 	%f39, %f24, 0f3F317218, %f34;
	setp.lt.u32 	%p3, %r3, 2139095040;
	@%p3 bra 	$L__BB0_2;
	setp.gt.s32 	%p4, %r3, -1082130432;
	fma.rn.f32 	%f35, %f1, 0f7F800000, 0f7F800000;
	selp.f32 	%f36, %f35, %f39, %p4;
	setp.eq.f32 	%p5, %f1, 0f00000000;
	selp.f32 	%f39, 0f80000000, %f36, %p5;
$L__BB0_2:
	setp.gt.u32 	%p6, %r2, 1258291200;
	cvta.to.global.u64 	%rd6, %rd1;
	add.f32 	%f37, %f39, 0f3F317218;
	selp.f32 	%f38, %f37, %f39, %p6;
	add.s64 	%rd8, %rd6, %rd4;
	st.global.f32 	[%rd8], %f38;
	ret;

}
	// .globl	default_function_kernel_1
.visible .entry default_function_kernel_1(
	.param .u64 .ptr .align 1 default_function_kernel_1_param_0,
	.param .u64 .ptr .align 1 default_function_kernel_1_param_1
)
.maxntid 4
{
	.reg .b32 	%r<5>;
	.reg .b32 	%f<5>;
	.reg .b64 	%rd<8>;

	ld.param.u64 	%rd1, [default_function_kernel_1_param_0];
	ld.param.u64 	%rd2, [default_function_kernel_1_param_1];
	cvta.to.global.u64 	%rd3, %rd1;
	cvta.to.global.u64 	%rd4, %rd2;
	mov.u32 	%r1, %ctaid.x;
	shl.b32 	%r2, %r1, 2;
	mov.u32 	%r3, %tid.x;
	or.b32  	%r4, %r2, %r3;
	mul.wide.u32 	%rd5, %r4, 4;
	add.s64 	%rd6, %rd4, %rd5;
	ld.global.nc.f32 	%f1, [%rd6];
	mul.f32 	%f2, %f1, 0f3FB8AA3B;
	ex2.approx.f32 	%f3, %f2;
	sin.approx.f32 	%f4, %f3;
	add.s64 	%rd7, %rd3, %rd5;
	st.global.f32 	[%rd7], %f4;
	ret;

}
	// .globl	default_function_kernel
.visible .entry default_function_kernel(
	.param .u64 .ptr .align 1 default_function_kernel_param_0,
	.param .u64 .ptr .align 1 default_function_kernel_param_1
)
.maxntid 32
{
	.reg .b32 	%r<5>;
	.reg .b32 	%f<4>;
	.reg .b64 	%rd<8>;

	ld.param.u64 	%rd1, [default_function_kernel_param_0];
	ld.param.u64 	%rd2, [default_function_kernel_param_1];
	cvta.to.global.u64 	%rd3, %rd1;
	cvta.to.global.u64 	%rd4, %rd2;
	mov.u32 	%r1, %ctaid.x;
	shl.b32 	%r2, %r1, 5;
	mov.u32 	%r3, %tid.x;
	or.b32  	%r4, %r2, %r3;
	mul.wide.u32 	%rd5, %r4, 4;
	add.s64 	%rd6, %rd4, %rd5;
	ld.global.nc.f32 	%f1, [%rd6];
	mul.f32 	%f2, %f1, 0f3FB8AA3B;
	ex2.approx.f32 	%f3, %f2;
	add.s64 	%rd7, %rd3, %rd5;
	st.global.f32 	[%rd7], %f3;
	ret;

}
	// .globl	default_function_kernel_4
.visible .entry default_function_kernel_4(
	.param .u64 .ptr .align 1 default_function_kernel_4_param_0,
	.param .u64 .ptr .align 1 default_function_kernel_4_param_1
)
.maxntid 2
{
	.reg .b32 	%r<5>;
	.reg .b32 	%f<4>;
	.reg .b64 	%rd<8>;

	ld.param.u64 	%rd1, [default_function_kernel_4_param_0];
	ld.param.u64 	%rd2, [default_function_kernel_4_param_1];
	cvta.to.global.u64 	%rd3, %rd1;
	cvta.to.global.u64 	%rd4, %rd2;
	mov.u32 	%r1, %ctaid.x;
	shl.b32 	%r2, %r1, 1;
	mov.u32 	%r3, %tid.x;
	or.b32  	%r4, %r2, %r3;
	mul.wide.u32 	%rd5, %r4, 4;
	add.s64 	%rd6, %rd4, %rd5;
	ld.global.nc.f32 	%f1, [%rd6];
	cvt.rpi.f32.f32 	%f2, %f1;
	div.rn.f32 	%f3, %f2, %f1;
	add.s64 	%rd7, %rd3, %rd5;
	st.global.f32 	[%rd7], %f3;
	ret;

}
	// .globl	default_function_kernel_2
.visible .entry default_function_kernel_2(
	.param .u64 .ptr .align 1 default_function_kernel_2_param_0,
	.param .u64 .ptr .align 1 default_function_kernel_2_param_1
)
.maxntid 32
{
	.reg .pred 	%p<7>;
	.reg .b32 	%r<12>;
	.reg .b32 	%f<39>;
	.reg .b64 	%rd<9>;

	ld.param.u64 	%rd1, [default_function_kernel_2_param_0];
	ld.param.u64 	%rd2, [default_function_kernel_2_param_1];
	cvta.to.global.u64 	%rd3, %rd2;
	mov.u32 	%r4, %ctaid.x;
	shl.b32 	%r5, %r4, 5;
	mov.u32 	%r6, %tid.x;
	or.b32  	%r1, %r5, %r6;
	mul.wide.u32 	%rd4, %r1, 4;
	add.s64 	%rd5, %rd3, %rd4;
	ld.global.nc.f32 	%f5, [%rd5];
	mov.f32 	%f6, 0f3F800000;
	sub.rn.f32 	%f7, %f5, %f6;
	mov.b32 	%r2, %f7;
	setp.gt.u32 	%p1, %r2, 1258291200;
	fma.rn.f32 	%f8, %f5, %f5, 0fBF800000;
	rsqrt.approx.ftz.f32 	%f9, %f8;
	mul.f32 	%f10, %f8, %f9;
	mul.f32 	%f11, %f9, 0f3F000000;
	neg.f32 	%f12, %f10;
	fma.rn.f32 	%f13, %f12, %f10, %f8;
	fma.rn.f32 	%f14, %f13, %f11, %f10;
	setp.eq.f32 	%p2, %f8, 0f00000000;
	selp.f32 	%f15, 0f00000000, %f14, %p2;
	selp.f32 	%f16, 0fBF800001, %f15, %p1;
	add.f32 	%f1, %f7, %f16;
	add.rz.f32 	%f17, %f1, %f6;
	mov.b32 	%r7, %f17;
	add.s32 	%r8, %r7, -1061158912;
	and.b32  	%r9, %r8, -8388608;
	mov.b32 	%r3, %f1;
	sub.s32 	%r10, %r3, %r9;
	mov.b32 	%f18, %r10;
	sub.s32 	%r11, 1082130432, %r9;
	mov.b32 	%f19, %r11;
	fma.rn.f32 	%f20, %f19, 0f3E800000, 0fBF800000;
	add.f32 	%f21, %f20, %f18;
	cvt.rn.f32.s32 	%f22, %r9;
	mul.f32 	%f23, %f22, 0f34000000;
	fma.rn.f32 	%f24, %f21, 0fBD39BF78, 0f3DD80012;
	fma.rn.f32 	%f25, %f24, %f21, 0fBE0778E0;
	fma.rn.f32 	%f26, %f25, %f21, 0f3E146475;
	fma.rn.f32 	%f27, %f26, %f21, 0fBE2A68DD;
	fma.rn.f32 	%f28, %f27, %f21, 0f3E4CAF9E;
	fma.rn.f32 	%f29, %f28, %f21, 0fBE800042;
	fma.rn.f32 	%f30, %f29, %f21, 0f3EAAAAE6;
	fma.rn.f32 	%f31, %f30, %f21, 0fBF000000;
	mul.f32 	%f32, %f21, %f31;
	fma.rn.f32 	%f33, %f32, %f21, %f21;
	fma.rn.f32 	%f38, %f23, 0f3F317218, %f33;
	setp.lt.u32 	%p3, %r3, 2139095040;
	@%p3 bra 	$L__BB4_2;
	setp.gt.s32 	%p4, %r3, -1082130432;
	fma.rn.f32 	%f34, %f1, 0f7F800000, 0f7F800000;
	selp.f32 	%f35, %f34, %f38, %p4;
	setp.eq.f32 	%p5, %f1, 0f00000000;
	selp.f32 	%f38, 0f80000000, %f35, %p5;
$L__BB4_2:
	setp.gt.u32 	%p6, %r2, 1258291200;
	cvta.to.global.u64 	%rd6, %rd1;
	add.f32 	%f36, %f38, 0f3F317218;
	selp.f32 	%f37, %f36, %f38, %p6;
	add.s64 	%rd8, %rd6, %rd4;
	st.global.f32 	[%rd8], %f37;
	ret;

}


// ===== COMPILED SASS (sm_100) =====

	.target	sm_100

	.elftype	@"ET_EXEC"


//--------------------- .note.nv.tkinfo           --------------------------
	.section	.note.nv.tkinfo,"",@"SHT_NOTE"
	.sectionflags	@"SHF_NOTE_NV_TKINFO"
	.tkinfo
        /*0018*/ 	.word	0x00000002
        /*0030*/ 	.string	""
        /*0030*/ 	.string	"ptxas"
        /*0030*/ 	.string	"Cuda compilation tools, release 13.0, V13.0.88"
        /*0030*/ 	.string	"Build cuda_13.0.r13.0/compiler.36424714_0"
        /*0030*/ 	.string	"-arch sm_100 -m 64 "



//--------------------- .note.nv.cuinfo           --------------------------
	.section	.note.nv.cuinfo,"",@"SHT_NOTE"
	.sectionflags	@"SHF_NOTE_NV_CUINFO"
        /*0018*/ 	.short	0x0002
        /*001a*/ 	.short	0x0064
        /*001c*/ 	.short	0x0082
	.zero		2


//--------------------- .nv.info                  --------------------------
	.section	.nv.info,"",@"SHT_CUDA_INFO"
	.align	4


	//----- nvinfo : EIATTR_REGCOUNT
	.align		4
        /*0000*/ 	.byte	0x04, 0x2f
        /*0002*/ 	.short	(.L_1 - .L_0)
	.align		4
.L_0:
        /*0004*/ 	.word	index@(default_function_kernel_3)
        /*0008*/ 	.word	0x0000000c


	//----- nvinfo : EIATTR_FRAME_SIZE
	.align		4
.L_1:
        /*000c*/ 	.byte	0x04, 0x11
        /*000e*/ 	.short	(.L_3 - .L_2)
	.align		4
.L_2:
        /*0010*/ 	.word	index@(default_function_kernel_3)
        /*0014*/ 	.word	0x00000000


	//----- nvinfo : EIATTR_REGCOUNT
	.align		4
.L_3:
        /*0018*/ 	.byte	0x04, 0x2f
        /*001a*/ 	.short	(.L_5 - .L_4)
	.align		4
.L_4:
        /*001c*/ 	.word	index@(default_function_kernel_1)
        /*0020*/ 	.word	0x0000000c


	//----- nvinfo : EIATTR_FRAME_SIZE
	.align		4
.L_5:
        /*0024*/ 	.byte	0x04, 0x11
        /*0026*/ 	.short	(.L_7 - .L_6)
	.align		4
.L_6:
        /*0028*/ 	.word	index@(default_function_kernel_1)
        /*002c*/ 	.word	0x00000000


	//----- nvinfo : EIATTR_REGCOUNT
	.align		4
.L_7:
        /*0030*/ 	.byte	0x04, 0x2f
        /*0032*/ 	.short	(.L_9 - .L_8)
	.align		4
.L_8:
        /*0034*/ 	.word	index@(default_function_kernel)
        /*0038*/ 	.word	0x0000000c


	//----- nvinfo : EIATTR_FRAME_SIZE
	.align		4
.L_9:
        /*003c*/ 	.byte	0x04, 0x11
        /*003e*/ 	.short	(.L_11 - .L_10)
	.align		4
.L_10:
        /*0040*/ 	.word	index@(default_function_kernel)
        /*0044*/ 	.word	0x00000000


	//----- nvinfo : EIATTR_REGCOUNT
	.align		4
.L_11:
        /*0048*/ 	.byte	0x04, 0x2f
        /*004a*/ 	.short	(.L_13 - .L_12)
	.align		4
.L_12:
        /*004c*/ 	.word	index@(default_function_kernel_4)
        /*0050*/ 	.word	0x00000010


	//----- nvinfo : EIATTR_FRAME_SIZE
	.align		4
.L_13:
        /*0054*/ 	.byte	0x04, 0x11
        /*0056*/ 	.short	(.L_15 - .L_14)
	.align		4
.L_14:
        /*0058*/ 	.word	index@($__internal_0_$__cuda_sm3x_div_rn_noftz_f32_slowpath)
        /*005c*/ 	.word	0x00000000


	//----- nvinfo : EIATTR_FRAME_SIZE
	.align		4
.L_15:
        /*0060*/ 	.byte	0x04, 0x11
        /*0062*/ 	.short	(.L_17 - .L_16)
	.align		4
.L_16:
        /*0064*/ 	.word	index@(default_function_kernel_4)
        /*0068*/ 	.word	0x00000000


	//----- nvinfo : EIATTR_REGCOUNT
	.align		4
.L_17:
        /*006c*/ 	.byte	0x04, 0x2f
        /*006e*/ 	.short	(.L_19 - .L_18)
	.align		4
.L_18:
        /*0070*/ 	.word	index@(default_function_kernel_2)
        /*0074*/ 	.word	0x0000000c


	//----- nvinfo : EIATTR_FRAME_SIZE
	.align		4
.L_19:
        /*0078*/ 	.byte	0x04, 0x11
        /*007a*/ 	.short	(.L_21 - .L_20)
	.align		4
.L_20:
        /*007c*/ 	.word	index@(default_function_kernel_2)
        /*0080*/ 	.word	0x00000000


	//----- nvinfo : EIATTR_MIN_STACK_SIZE
	.align		4
.L_21:
        /*0084*/ 	.byte	0x04, 0x12
        /*0086*/ 	.short	(.L_23 - .L_22)
	.align		4
.L_22:
        /*0088*/ 	.word	index@(default_function_kernel_2)
        /*008c*/ 	.word	0x00000000


	//----- nvinfo : EIATTR_MIN_STACK_SIZE
	.align		4
.L_23:
        /*0090*/ 	.byte	0x04, 0x12
        /*0092*/ 	.short	(.L_25 - .L_24)
	.align		4
.L_24:
        /*0094*/ 	.word	index@(default_function_kernel_4)
        /*0098*/ 	.word	0x00000000


	//----- nvinfo : EIATTR_MIN_STACK_SIZE
	.align		4
.L_25:
        /*009c*/ 	.byte	0x04, 0x12
        /*009e*/ 	.short	(.L_27 - .L_26)
	.align		4
.L_26:
        /*00a0*/ 	.word	index@(default_function_kernel)
        /*00a4*/ 	.word	0x00000000


	//----- nvinfo : EIATTR_MIN_STACK_SIZE
	.align		4
.L_27:
        /*00a8*/ 	.byte	0x04, 0x12
        /*00aa*/ 	.short	(.L_29 - .L_28)
	.align		4
.L_28:
        /*00ac*/ 	.word	index@(default_function_kernel_1)
        /*00b0*/ 	.word	0x00000000


	//----- nvinfo : EIATTR_MIN_STACK_SIZE
	.align		4
.L_29:
        /*00b4*/ 	.byte	0x04, 0x12
        /*00b6*/ 	.short	(.L_31 - .L_30)
	.align		4
.L_30:
        /*00b8*/ 	.word	index@(default_function_kernel_3)
        /*00bc*/ 	.word	0x00000000
.L_31:


//--------------------- .nv.compat                --------------------------
	.section	.nv.compat,"",@"SHT_CUDA_COMPAT_INFO"
	.align	4
        /*0000*/ 	.byte	0x02, 0x09, 0x00, 0x00, 0x02, 0x02, 0x01, 0x00, 0x02, 0x05, 0x05, 0x00, 0x03, 0x07, 0x01, 0x01
        /*0010*/ 	.byte	0x02, 0x03, 0x00, 0x00, 0x02, 0x06, 0x01, 0x00, 0x04, 0x0b, 0x08, 0x00, 0x01, 0x00, 0x00, 0x00
        /*0020*/ 	.byte	0x00, 0x00, 0x00, 0x00


//--------------------- .nv.info.default_function_kernel_2 --------------------------
	.section	.nv.info.default_function_kernel_2,"",@"SHT_CUDA_INFO"
	.sectionflags	@""
	.align	4


	//----- nvinfo : EIATTR_CUDA_API_VERSION
	.align		4
        /*0000*/ 	.byte	0x04, 0x37
        /*0002*/ 	.short	(.L_33 - .L_32)
.L_32:
        /*0004*/ 	.word	0x00000082


	//----- nvinfo : EIATTR_KPARAM_INFO
	.align		4
.L_33:
        /*0008*/ 	.byte	0x04, 0x17
        /*000a*/ 	.short	(.L_35 - .L_34)
.L_34:
        /*000c*/ 	.word	0x00000000
        /*0010*/ 	.short	0x0001
        /*0012*/ 	.short	0x0008
        /*0014*/ 	.byte	0x00, 0xf5, 0x21, 0x00


	//----- nvinfo : EIATTR_KPARAM_INFO
	.align		4
.L_35:
        /*0018*/ 	.byte	0x04, 0x17
        /*001a*/ 	.short	(.L_37 - .L_36)
.L_36:
        /*001c*/ 	.word	0x00000000
        /*0020*/ 	.short	0x0000
        /*0022*/ 	.short	0x0000
        /*0024*/ 	.byte	0x00, 0xf5, 0x21, 0x00


	//----- nvinfo : EIATTR_SPARSE_MMA_MASK
	.align		4
.L_37:
        /*0028*/ 	.byte	0x03, 0x50
        /*002a*/ 	.short	0x0000


	//----- nvinfo : EIATTR_MAXREG_COUNT
	.align		4
        /*002c*/ 	.byte	0x03, 0x1b
        /*002e*/ 	.short	0x00ff


	//----- nvinfo : EIATTR_MERCURY_ISA_VERSION
	.align		4
        /*0030*/ 	.byte	0x03, 0x5f
        /*0032*/ 	.short	0x0101


	//----- nvinfo : EIATTR_VRC_CTA_INIT_COUNT
	.align		4
        /*0034*/ 	.byte	0x02, 0x4a
	.zero		1
	.zero		1


	//----- nvinfo : EIATTR_EXIT_INSTR_OFFSETS
	.align		4
        /*0038*/ 	.byte	0x04, 0x1c
        /*003a*/ 	.short	(.L_39 - .L_38)


	//   ....[0]....
.L_38:
        /*003c*/ 	.word	0x00000350


	//----- nvinfo : EIATTR_MAX_THREADS
	.align		4
.L_39:
        /*0040*/ 	.byte	0x04, 0x05
        /*0042*/ 	.short	(.L_41 - .L_40)
.L_40:
        /*0044*/ 	.word	0x00000020
        /*0048*/ 	.word	0x00000001
        /*004c*/ 	.word	0x00000001


	//----- nvinfo : EIATTR_CBANK_PARAM_SIZE
	.align		4
.L_41:
        /*0050*/ 	.byte	0x03, 0x19
        /*0052*/ 	.short	0x0010


	//----- nvinfo : EIATTR_PARAM_CBANK
	.align		4
        /*0054*/ 	.byte	0x04, 0x0a
        /*0056*/ 	.short	(.L_43 - .L_42)
	.align		4
.L_42:
        /*0058*/ 	.word	index@(.nv.constant0.default_function_kernel_2)
        /*005c*/ 	.short	0x0380
        /*005e*/ 	.short	0x0010


	//----- nvinfo : EIATTR_SW_WAR
	.align		4
.L_43:
        /*0060*/ 	.byte	0x04, 0x36
        /*0062*/ 	.short	(.L_45 - .L_44)
.L_44:
        /*0064*/ 	.word	0x00000008
.L_45:


//--------------------- .nv.info.default_function_kernel_4 --------------------------
	.section	.nv.info.default_function_kernel_4,"",@"SHT_CUDA_INFO"
	.sectionflags	@""
	.align	4


	//----- nvinfo : EIATTR_CUDA_API_VERSION
	.align		4
        /*0000*/ 	.byte	0x04, 0x37
        /*0002*/ 	.short	(.L_47 - .L_46)
.L_46:
        /*0004*/ 	.word	0x00000082


	//----- nvinfo : EIATTR_KPARAM_INFO
	.align		4
.L_47:
        /*0008*/ 	.byte	0x04, 0x17
        /*000a*/ 	.short	(.L_49 - .L_48)
.L_48:
        /*000c*/ 	.word	0x00000000
        /*0010*/ 	.short	0x0001
        /*0012*/ 	.short	0x0008
        /*0014*/ 	.byte	0x00, 0xf5, 0x21, 0x00


	//----- nvinfo : EIATTR_KPARAM_INFO
	.align		4
.L_49:
        /*0018*/ 	.byte	0x04, 0x17
        /*001a*/ 	.short	(.L_51 - .L_50)
.L_50:
        /*001c*/ 	.word	0x00000000
        /*0020*/ 	.short	0x0000
        /*0022*/ 	.short	0x0000
        /*0024*/ 	.byte	0x00, 0xf5, 0x21, 0x00


	//----- nvinfo : EIATTR_SPARSE_MMA_MASK
	.align		4
.L_51:
        /*0028*/ 	.byte	0x03, 0x50
        /*002a*/ 	.short	0x0000


	//----- nvinfo : EIATTR_MAXREG_COUNT
	.align		4
        /*002c*/ 	.byte	0x03, 0x1b
        /*002e*/ 	.short	0x00ff


	//----- nvinfo : EIATTR_MERCURY_ISA_VERSION
	.align		4
        /*0030*/ 	.byte	0x03, 0x5f
        /*0032*/ 	.short	0x0101


	//----- nvinfo : EIATTR_VRC_CTA_INIT_COUNT
	.align		4
        /*0034*/ 	.byte	0x02, 0x4a
	.zero		1
	.zero		1


	//----- nvinfo : EIATTR_EXIT_INSTR_OFFSETS
	.align		4
        /*0038*/ 	.byte	0x04, 0x1c
        /*003a*/ 	.short	(.L_53 - .L_52)


	//   ....[0]....
.L_52:
        /*003c*/ 	.word	0x000001a0


	//----- nvinfo : EIATTR_MAX_THREADS
	.align		4
.L_53:
        /*0040*/ 	.byte	0x04, 0x05
        /*0042*/ 	.short	(.L_55 - .L_54)
.L_54:
        /*0044*/ 	.word	0x00000002
        /*0048*/ 	.word	0x00000001
        /*004c*/ 	.word	0x00000001


	//----- nvinfo : EIATTR_CRS_STACK_SIZE
	.align		4
.L_55:
        /*0050*/ 	.byte	0x04, 0x1e
        /*0052*/ 	.short	(.L_57 - .L_56)
.L_56:
        /*0054*/ 	.word	0x00000000


	//----- nvinfo : EIATTR_CBANK_PARAM_SIZE
	.align		4
.L_57:
        /*0058*/ 	.byte	0x03, 0x19
        /*005a*/ 	.short	0x0010


	//----- nvinfo : EIATTR_PARAM_CBANK
	.align		4
        /*005c*/ 	.byte	0x04, 0x0a
        /*005e*/ 	.short	(.L_59 - .L_58)
	.align		4
.L_58:
        /*0060*/ 	.word	index@(.nv.constant0.default_function_kernel_4)
        /*0064*/ 	.short	0x0380
        /*0066*/ 	.short	0x0010


	//----- nvinfo : EIATTR_SW_WAR
	.align		4
.L_59:
        /*0068*/ 	.byte	0x04, 0x36
        /*006a*/ 	.short	(.L_61 - .L_60)
.L_60:
        /*006c*/ 	.word	0x00000008
.L_61:


//--------------------- .nv.info.default_function_kernel --------------------------
	.section	.nv.info.default_function_kernel,"",@"SHT_CUDA_INFO"
	.sectionflags	@""
	.align	4


	//----- nvinfo : EIATTR_CUDA_API_VERSION
	.align		4
        /*0000*/ 	.byte	0x04, 0x37
        /*0002*/ 	.short	(.L_63 - .L_62)
.L_62:
        /*0004*/ 	.word	0x00000082


	//----- nvinfo : EIATTR_KPARAM_INFO
	.align		4
.L_63:
        /*0008*/ 	.byte	0x04, 0x17
        /*000a*/ 	.short	(.L_65 - .L_64)
.L_64:
        /*000c*/ 	.word	0x00000000
        /*0010*/ 	.short	0x0001
        /*0012*/ 	.short	0x0008
        /*0014*/ 	.byte	0x00, 0xf5, 0x21, 0x00


	//----- nvinfo : EIATTR_KPARAM_INFO
	.align		4
.L_65:
        /*0018*/ 	.byte	0x04, 0x17
        /*001a*/ 	.short	(.L_67 - .L_66)
.L_66:
        /*001c*/ 	.word	0x00000000
        /*0020*/ 	.short	0x0000
        /*0022*/ 	.short	0x0000
        /*0024*/ 	.byte	0x00, 0xf5, 0x21, 0x00


	//----- nvinfo : EIATTR_SPARSE_MMA_MASK
	.align		4
.L_67:
        /*0028*/ 	.byte	0x03, 0x50
        /*002a*/ 	.short	0x0000


	//----- nvinfo : EIATTR_MAXREG_COUNT
	.align		4
        /*002c*/ 	.byte	0x03, 0x1b
        /*002e*/ 	.short	0x00ff


	//----- nvinfo : EIATTR_MERCURY_ISA_VERSION
	.align		4
        /*0030*/ 	.byte	0x03, 0x5f
        /*0032*/ 	.short	0x0101


	//----- nvinfo : EIATTR_VRC_CTA_INIT_COUNT
	.align		4
        /*0034*/ 	.byte	0x02, 0x4a
	.zero		1
	.zero		1


	//----- nvinfo : EIATTR_EXIT_INSTR_OFFSETS
	.align		4
        /*0038*/ 	.byte	0x04, 0x1c
        /*003a*/ 	.short	(.L_69 - .L_68)


	//   ....[0]....
.L_68:
        /*003c*/ 	.word	0x00000110


	//----- nvinfo : EIATTR_MAX_THREADS
	.align		4
.L_69:
        /*0040*/ 	.byte	0x04, 0x05
        /*0042*/ 	.short	(.L_71 - .L_70)
.L_70:
        /*0044*/ 	.word	0x00000020
        /*0048*/ 	.word	0x00000001
        /*004c*/ 	.word	0x00000001


	//----- nvinfo : EIATTR_CBANK_PARAM_SIZE
	.align		4
.L_71:
        /*0050*/ 	.byte	0x03, 0x19
        /*0052*/ 	.short	0x0010


	//----- nvinfo : EIATTR_PARAM_CBANK
	.align		4
        /*0054*/ 	.byte	0x04, 0x0a
        /*0056*/ 	.short	(.L_73 - .L_72)
	.align		4
.L_72:
        /*0058*/ 	.word	index@(.nv.constant0.default_function_kernel)
        /*005c*/ 	.short	0x0380
        /*005e*/ 	.short	0x0010


	//----- nvinfo : EIATTR_SW_WAR
	.align		4
.L_73:
        /*0060*/ 	.byte	0x04, 0x36
        /*0062*/ 	.short	(.L_75 - .L_74)
.L_74:
        /*0064*/ 	.word	0x00000008
.L_75:


//--------------------- .nv.info.default_function_kernel_1 --------------------------
	.section	.nv.info.default_function_kernel_1,"",@"SHT_CUDA_INFO"
	.sectionflags	@""
	.align	4


	//----- nvinfo : EIATTR_CUDA_API_VERSION
	.align		4
        /*0000*/ 	.byte	0x04, 0x37
        /*0002*/ 	.short	(.L_77 - .L_76)
.L_76:
        /*0004*/ 	.word	0x00000082


	//----- nvinfo : EIATTR_KPARAM_INFO
	.align		4
.L_77:
        /*0008*/ 	.byte	0x04, 0x17
        /*000a*/ 	.short	(.L_79 - .L_78)
.L_78:
        /*000c*/ 	.word	0x00000000
        /*0010*/ 	.short	0x0001
        /*0012*/ 	.short	0x0008
        /*0014*/ 	.byte	0x00, 0xf5, 0x21, 0x00


	//----- nvinfo : EIATTR_KPARAM_INFO
	.align		4
.L_79:
        /*0018*/ 	.byte	0x04, 0x17
        /*001a*/ 	.short	(.L_81 - .L_80)
.L_80:
        /*001c*/ 	.word	0x00000000
        /*0020*/ 	.short	0x0000
        /*0022*/ 	.short	0x0000
        /*0024*/ 	.byte	0x00, 0xf5, 0x21, 0x00


	//----- nvinfo : EIATTR_SPARSE_MMA_MASK
	.align		4
.L_81:
        /*0028*/ 	.byte	0x03, 0x50
        /*002a*/ 	.short	0x0000


	//----- nvinfo : EIATTR_MAXREG_COUNT
	.align		4
        /*002c*/ 	.byte	0x03, 0x1b
        /*002e*/ 	.short	0x00ff


	//----- nvinfo : EIATTR_MERCURY_ISA_VERSION
	.align		4
        /*0030*/ 	.byte	0x03, 0x5f
        /*0032*/ 	.short	0x0101


	//----- nvinfo : EIATTR_VRC_CTA_INIT_COUNT
	.align		4
        /*0034*/ 	.byte	0x02, 0x4a
	.zero		1
	.zero		1


	//----- nvinfo : EIATTR_EXIT_INSTR_OFFSETS
	.align		4
        /*0038*/ 	.byte	0x04, 0x1c
        /*003a*/ 	.short	(.L_83 - .L_82)


	//   ....[0]....
.L_82:
        /*003c*/ 	.word	0x00000130


	//----- nvinfo : EIATTR_MAX_THREADS
	.align		4
.L_83:
        /*0040*/ 	.byte	0x04, 0x05
        /*0042*/ 	.short	(.L_85 - .L_84)
.L_84:
        /*0044*/ 	.word	0x00000004
        /*0048*/ 	.word	0x00000001
        /*004c*/ 	.word	0x00000001


	//----- nvinfo : EIATTR_CBANK_PARAM_SIZE
	.align		4
.L_85:
        /*0050*/ 	.byte	0x03, 0x19
        /*0052*/ 	.short	0x0010


	//----- nvinfo : EIATTR_PARAM_CBANK
	.align		4
        /*0054*/ 	.byte	0x04, 0x0a
        /*0056*/ 	.short	(.L_87 - .L_86)
	.align		4
.L_86:
        /*0058*/ 	.word	index@(.nv.constant0.default_function_kernel_1)
        /*005c*/ 	.short	0x0380
        /*005e*/ 	.short	0x0010


	//----- nvinfo : EIATTR_SW_WAR
	.align		4
.L_87:
        /*0060*/ 	.byte	0x04, 0x36
        /*0062*/ 	.short	(.L_89 - .L_88)
.L_88:
        /*0064*/ 	.word	0x00000008
.L_89:


//--------------------- .nv.info.default_function_kernel_3 --------------------------
	.section	.nv.info.default_function_kernel_3,"",@"SHT_CUDA_INFO"
	.sectionflags	@""
	.align	4


	//----- nvinfo : EIATTR_CUDA_API_VERSION
	.align		4
        /*0000*/ 	.byte	0x04, 0x37
        /*0002*/ 	.short	(.L_91 - .L_90)
.L_90:
        /*0004*/ 	.word	0x00000082


	//----- nvinfo : EIATTR_KPARAM_INFO
	.align		4
.L_91:
        /*0008*/ 	.byte	0x04, 0x17
        /*000a*/ 	.short	(.L_93 - .L_92)
.L_92:
        /*000c*/ 	.word	0x00000000
        /*0010*/ 	.short	0x0001
        /*0012*/ 	.short	0x0008
        /*0014*/ 	.byte	0x00, 0xf5, 0x21, 0x00


	//----- nvinfo : EIATTR_KPARAM_INFO
	.align		4
.L_93:
        /*0018*/ 	.byte	0x04, 0x17
        /*001a*/ 	.short	(.L_95 - .L_94)
.L_94:
        /*001c*/ 	.word	0x00000000
        /*0020*/ 	.short	0x0000
        /*0022*/ 	.short	0x0000
        /*0024*/ 	.byte	0x00, 0xf5, 0x21, 0x00


	//----- nvinfo : EIATTR_SPARSE_MMA_MASK
	.align		4
.L_95:
        /*0028*/ 	.byte	0x03, 0x50
        /*002a*/ 	.short	0x0000


	//----- nvinfo : EIATTR_MAXREG_COUNT
	.align		4
        /*002c*/ 	.byte	0x03, 0x1b
        /*002e*/ 	.short	0x00ff


	//----- nvinfo : EIATTR_MERCURY_ISA_VERSION
	.align		4
        /*0030*/ 	.byte	0x03, 0x5f
        /*0032*/ 	.short	0x0101


	//----- nvinfo : EIATTR_VRC_CTA_INIT_COUNT
	.align		4
        /*0034*/ 	.byte	0x02, 0x4a
	.zero		1
	.zero		1


	//----- nvinfo : EIATTR_EXIT_INSTR_OFFSETS
	.align		4
        /*0038*/ 	.byte	0x04, 0x1c
        /*003a*/ 	.short	(.L_97 - .L_96)


	//   ....[0]....
.L_96:
        /*003c*/ 	.word	0x00000360


	//----- nvinfo : EIATTR_MAX_THREADS
	.align		4
.L_97:
        /*0040*/ 	.byte	0x04, 0x05
        /*0042*/ 	.short	(.L_99 - .L_98)
.L_98:
        /*0044*/ 	.word	0x00000020
        /*0048*/ 	.word	0x00000001
        /*004c*/ 	.word	0x00000001


	//----- nvinfo : EIATTR_CBANK_PARAM_SIZE
	.align		4
.L_99:
        /*0050*/ 	.byte	0x03, 0x19
        /*0052*/ 	.short	0x0010


	//----- nvinfo : EIATTR_PARAM_CBANK
	.align		4
        /*0054*/ 	.byte	0x04, 0x0a
        /*0056*/ 	.short	(.L_101 - .L_100)
	.align		4
.L_100:
        /*0058*/ 	.word	index@(.nv.constant0.default_function_kernel_3)
        /*005c*/ 	.short	0x0380
        /*005e*/ 	.short	0x0010


	//----- nvinfo : EIATTR_SW_WAR
	.align		4
.L_101:
        /*0060*/ 	.byte	0x04, 0x36
        /*0062*/ 	.short	(.L_103 - .L_102)
.L_102:
        /*0064*/ 	.word	0x00000008
.L_103:


//--------------------- .nv.callgraph             --------------------------
	.section	.nv.callgraph,"",@"SHT_CUDA_CALLGRAPH"
	.align	4
	.sectionentsize	8
	.align		4
        /*0000*/ 	.word	0x00000000
	.align		4
        /*0004*/ 	.word	0xffffffff
	.align		4
        /*0008*/ 	.word	0x00000000
	.align		4
        /*000c*/ 	.word	0xfffffffe
	.align		4
        /*0010*/ 	.word	0x00000000
	.align		4
        /*0014*/ 	.word	0xfffffffd
	.align		4
        /*0018*/ 	.word	0x00000000
	.align		4
        /*001c*/ 	.word	0xfffffffc


//--------------------- .text.default_function_kernel_2 --------------------------
	.section	.text.default_function_kernel_2,"ax",@progbits
	.align	128
        .global         default_function_kernel_2
        .type           default_function_kernel_2,@function
        .size           default_function_kernel_2,(.L_x_19 - default_function_kernel_2)
        .other          default_function_kernel_2,@"STO_CUDA_ENTRY STV_DEFAULT"
default_function_kernel_2:
.text.default_function_kernel_2:
[----:B------:R-:W-:Y:S01]  /*0000*/  LDC R1, c[0x0][0x37c] ;  /* 0x0000df00ff017b82 */ /* 0x000fe20000000800 */
[----:B------:R-:W0:Y:S07]  /*0010*/  S2R R5, SR_TID.X ;  /* 0x0000000000057919 */ /* 0x000e2e0000002100 */
[----:B------:R-:W1:Y:S01]  /*0020*/  S2UR UR4, SR_CTAID.X ;  /* 0x00000000000479c3 */ /* 0x000e620000002500 */
[----:B------:R-:W2:Y:S07]  /*0030*/  LDCU.64 UR6, c[0x0][0x358] ;  /* 0x00006b00ff0677ac */ /* 0x000eae0008000a00 */
[----:B------:R-:W3:Y:S01]  /*0040*/  LDC.64 R2, c[0x0][0x388] ;  /* 0x0000e200ff027b82 */ /* 0x000ee20000000a00 */
[----:B-1----:R-:W-:-:S06]  /*0050*/  USHF.L.U32 UR4, UR4, 0x5, URZ ;  /* 0x0000000504047899 */ /* 0x002fcc00080006ff */
[----:B0-----:R-:W-:-:S05]  /*0060*/  LOP3.LUT R5, R5, UR4, RZ, 0xfc, !PT ;  /* 0x0000000405057c12 */ /* 0x001fca000f8efcff */
[----:B---3--:R-:W-:-:S06]  /*0070*/  IMAD.WIDE.U32 R2, R5, 0x4, R2 ;  /* 0x0000000405027825 */ /* 0x008fcc00078e0002 */
[----:B--2---:R-:W2:Y:S02]  /*0080*/  LDG.E.CONSTANT R2, desc[UR6][R2.64] ;  /* 0x0000000602027981 */ /* 0x004ea4000c1e9900 */
[C---:B--2---:R-:W-:Y:S01]  /*0090*/  FFMA R4, R2.reuse, R2, -1 ;  /* 0xbf80000002047423 */ /* 0x044fe20000000002 */
[----:B------:R-:W-:-:S03]  /*00a0*/  FADD R0, R2, -1 ;  /* 0xbf80000002007421 */ /* 0x000fc60000000000 */
[----:B------:R-:W0:Y:S01]  /*00b0*/  MUFU.RSQ R7, R4 ;  /* 0x0000000400077308 */ /* 0x000e220000001400 */
[----:B------:R-:W-:Y:S02]  /*00c0*/  FSETP.NEU.AND P1, PT, R4, RZ, PT ;  /* 0x000000ff0400720b */ /* 0x000fe40003f2d000 */
[----:B------:R-:W-:Y:S01]  /*00d0*/  ISETP.GT.U32.AND P0, PT, R0, 0x4b000000, PT ;  /* 0x4b0000000000780c */ /* 0x000fe20003f04070 */
[----:B0-----:R-:W-:Y:S01]  /*00e0*/  FMUL R9, R4, R7 ;  /* 0x0000000704097220 */ /* 0x001fe20000400000 */
[----:B------:R-:W-:-:S03]  /*00f0*/  FMUL R6, R7, 0.5 ;  /* 0x3f00000007067820 */ /* 0x000fc60000400000 */
[----:B------:R-:W-:-:S04]  /*0100*/  FFMA R7, -R9, R9, R4 ;  /* 0x0000000909077223 */ /* 0x000fc80000000104 */
[----:B------:R-:W-:Y:S01]  /*0110*/  FFMA R6, R6, R7, R9 ;  /* 0x0000000706067223 */ /* 0x000fe20000000009 */
[----:B------:R-:W-:-:S04]  /*0120*/  HFMA2 R7, -RZ, RZ, 1.625, 0 ;  /* 0x3e800000ff077431 */ /* 0x000fc800000001ff */
[----:B------:R-:W-:-:S04]  /*0130*/  FSEL R6, R6, RZ, P1 ;  /* 0x000000ff06067208 */ /* 0x000fc80000800000 */
[----:B------:R-:W-:-:S05]  /*0140*/  FSEL R3, R6, -1.0000001192092895508, !P0 ;  /* 0xbf80000106037808 */ /* 0x000fca0004000000 */
[----:B------:R-:W-:-:S04]  /*0150*/  FADD R0, R0, R3 ;  /* 0x0000000300007221 */ /* 0x000fc80000000000 */
[C---:B------:R-:W-:Y:S01]  /*0160*/  FADD.RZ R2, R0.reuse, 1 ;  /* 0x3f80000000027421 */ /* 0x040fe2000000c000 */
[----:B------:R-:W-:-:S04]  /*0170*/  ISETP.GE.U32.AND P1, PT, R0, 0x7f800000, PT ;  /* 0x7f8000000000780c */ /* 0x000fc80003f26070 */
[----:B------:R-:W-:Y:S02]  /*0180*/  IADD3 R2, PT, PT, R2, -0x3f400000, RZ ;  /* 0xc0c0000002027810 */ /* 0x000fe40007ffe0ff */
[----:B------:R-:W-:Y:S02]  /*0190*/  ISETP.GT.AND P2, PT, R0, -0x40800000, P1 ;  /* 0xbf8000000000780c */ /* 0x000fe40000f44270 */
[----:B------:R-:W-:-:S04]  /*01a0*/  LOP3.LUT R3, R2, 0xff800000, RZ, 0xc0, !PT ;  /* 0xff80000002037812 */ /* 0x000fc800078ec0ff */
[----:B------:R-:W-:Y:S02]  /*01b0*/  IADD3 R4, PT, PT, -R3, 0x40800000, RZ ;  /* 0x4080000003047810 */ /* 0x000fe40007ffe1ff */
[----:B------:R-:W-:Y:S02]  /*01c0*/  IADD3 R2, PT, PT, R0, -R3, RZ ;  /* 0x8000000300027210 */ /* 0x000fe40007ffe0ff */
[----:B------:R-:W-:Y:S01]  /*01d0*/  @P1 MOV R9, 0x7f800000 ;  /* 0x7f80000000091802 */ /* 0x000fe20000000f00 */
[----:B------:R-:W-:Y:S01]  /*01e0*/  FFMA R7, R4, R7, -1 ;  /* 0xbf80000004077423 */ /* 0x000fe20000000007 */
[----:B------:R-:W-:-:S03]  /*01f0*/  MOV R4, 0x3d39bf78 ;  /* 0x3d39bf7800047802 */ /* 0x000fc60000000f00 */
[----:B------:R-:W-:-:S04]  /*0200*/  FADD R7, R2, R7 ;  /* 0x0000000702077221 */ /* 0x000fc80000000000 */
[----:B------:R-:W-:Y:S01]  /*0210*/  FFMA R2, R7, -R4, 0.10546888411045074463 ;  /* 0x3dd8001207027423 */ /* 0x000fe20000000804 */
[----:B------:R-:W-:-:S03]  /*0220*/  I2FP.F32.S32 R4, R3 ;  /* 0x0000000300047245 */ /* 0x000fc60000201400 */
[C---:B------:R-:W-:Y:S02]  /*0230*/  FFMA R2, R7.reuse, R2, -0.13229703903198242188 ;  /* 0xbe0778e007027423 */ /* 0x040fe40000000002 */
[----:B------:R-:W-:Y:S02]  /*0240*/  FMUL R4, R4, 1.1920928955078125e-07 ;  /* 0x3400000004047820 */ /* 0x000fe40000400000 */
[----:B------:R-:W-:-:S04]  /*0250*/  FFMA R2, R7, R2, 0.14491446316242218018 ;  /* 0x3e14647507027423 */ /* 0x000fc80000000002 */
[----:B------:R-:W-:-:S04]  /*0260*/  FFMA R2, R7, R2, -0.16641564667224884033 ;  /* 0xbe2a68dd07027423 */ /* 0x000fc80000000002 */
[----:B------:R-:W-:-:S04]  /*0270*/  FFMA R2, R7, R2, 0.19988867640495300293 ;  /* 0x3e4caf9e07027423 */ /* 0x000fc80000000002 */
[----:B------:R-:W-:-:S04]  /*0280*/  FFMA R2, R7, R2, -0.25000196695327758789 ;  /* 0xbe80004207027423 */ /* 0x000fc80000000002 */
[----:B------:R-:W-:-:S04]  /*0290*/  FFMA R2, R7, R2, 0.33333510160446166992 ;  /* 0x3eaaaae607027423 */ /* 0x000fc80000000002 */
[----:B------:R-:W-:-:S04]  /*02a0*/  FFMA R2, R7, R2, -0.5 ;  /* 0xbf00000007027423 */ /* 0x000fc80000000002 */
[C---:B------:R-:W-:Y:S02]  /*02b0*/  FMUL R6, R7.reuse, R2 ;  /* 0x0000000207067220 */ /* 0x040fe40000400000 */
[----:B------:R-:W0:Y:S02]  /*02c0*/  LDC.64 R2, c[0x0][0x380] ;  /* 0x0000e000ff027b82 */ /* 0x000e240000000a00 */
[----:B------:R-:W-:-:S04]  /*02d0*/  FFMA R7, R7, R6, R7 ;  /* 0x0000000607077223 */ /* 0x000fc80000000007 */
[----:B------:R-:W-:Y:S01]  /*02e0*/  FFMA R4, R4, 0.69314718246459960938, R7 ;  /* 0x3f31721804047823 */ /* 0x000fe20000000007 */
[C---:B------:R-:W-:Y:S01]  /*02f0*/  @P2 FFMA R4, R0.reuse, R9, +INF ;  /* 0x7f80000000042423 */ /* 0x040fe20000000009 */
[----:B------:R-:W-:-:S04]  /*0300*/  @P1 FSETP.NEU.AND P2, PT, R0, RZ, PT ;  /* 0x000000ff0000120b */ /* 0x000fc80003f4d000 */
[----:B------:R-:W-:-:S05]  /*0310*/  @P1 FSEL R4, R4, -RZ, P2 ;  /* 0x800000ff04041208 */ /* 0x000fca0001000000 */
[----:B------:R-:W-:Y:S01]  /*0320*/  @P0 FADD R4, R4, 0.69314718246459960938 ;  /* 0x3f31721804040421 */ /* 0x000fe20000000000 */
[----:B0-----:R-:W-:-:S05]  /*0330*/  IMAD.WIDE.U32 R2, R5, 0x4, R2 ;  /* 0x0000000405027825 */ /* 0x001fca00078e0002 */
[----:B------:R-:W-:Y:S01]  /*0340*/  STG.E desc[UR6][R2.64], R4 ;  /* 0x0000000402007986 */ /* 0x000fe2000c101906 */
[----:B------:R-:W-:Y:S05]  /*0350*/  EXIT ;  /* 0x000000000000794d */ /* 0x000fea0003800000 */
.L_x_0:
[----:B------:R-:W-:-:S00]  /*0360*/  BRA `(.L_x_0) ;  /* 0xfffffffc00fc7947 */ /* 0x000fc0000383ffff */
[----:B------:R-:W-:-:S00]  /*0370*/  NOP ;  /* 0x0000000000007918 */ /* 0x000fc00000000000 */
        /* <DEDUP_REMOVED lines=8> */
.L_x_19:


//--------------------- .text.default_function_kernel_4 --------------------------
	.section	.text.default_function_kernel_4,"ax",@progbits
	.align	128
        .global         default_function_kernel_4
        .type           default_function_kernel_4,@function
        .size           default_function_kernel_4,(.L_x_18 - default_function_kernel_4)
        .other          default_function_kernel_4,@"STO_CUDA_ENTRY STV_DEFAULT"
default_function_kernel_4:
.text.default_function_kernel_4:
[----:B------:R-:W-:Y:S01]  /*0000*/  LDC R1, c[0x0][0x37c] ;  /* 0x0000df00ff017b82 */ /* 0x000fe20000000800 */
[----:B------:R-:W0:Y:S07]  /*0010*/  S2R R2, SR_TID.X ;  /* 0x0000000000027919 */ /* 0x000e2e0000002100 */
[----:B------:R-:W1:Y:S01]  /*0020*/  S2UR UR4, SR_CTAID.X ;  /* 0x00000000000479c3 */ /* 0x000e620000002500 */
[----:B------:R-:W2:Y:S07]  /*0030*/  LDCU.64 UR6, c[0x0][0x358] ;  /* 0x00006b00ff0677ac */ /* 0x000eae0008000a00 */
[----:B------:R-:W3:Y:S01]  /*0040*/  LDC.64 R4, c[0x0][0x388] ;  /* 0x0000e200ff047b82 */ /* 0x000ee20000000a00 */
[----:B-1----:R-:W-:-:S06]  /*0050*/  USHF.L.U32 UR4, UR4, 0x1, URZ ;  /* 0x0000000104047899 */ /* 0x002fcc00080006ff */
[----:B0-----:R-:W-:-:S05]  /*0060*/  LOP3.LUT R2, R2, UR4, RZ, 0xfc, !PT ;  /* 0x0000000402027c12 */ /* 0x001fca000f8efcff */
[----:B---3--:R-:W-:-:S05]  /*0070*/  IMAD.WIDE.U32 R4, R2, 0x4, R4 ;  /* 0x0000000402047825 */ /* 0x008fca00078e0004 */
[----:B--2---:R-:W2:Y:S01]  /*0080*/  LDG.E.CONSTANT R3, desc[UR6][R4.64] ;  /* 0x0000000604037981 */ /* 0x004ea2000c1e9900 */
[----:B------:R-:W-:Y:S01]  /*0090*/  BSSY.RECONVERGENT B0, `(.L_x_1) ;  /* 0x000000d000007945 */ /* 0x000fe20003800200 */
[----:B--2---:R-:W0:Y:S08]  /*00a0*/  MUFU.RCP R6, R3 ;  /* 0x0000000300067308 */ /* 0x004e300000001000 */
[----:B------:R-:W1:Y:S01]  /*00b0*/  FRND.CEIL R0, R3 ;  /* 0x0000000300007307 */ /* 0x000e620000209000 */
[----:B0-----:R-:W-:-:S04]  /*00c0*/  FFMA R7, -R3, R6, 1 ;  /* 0x3f80000003077423 */ /* 0x001fc80000000106 */
[----:B------:R-:W-:-:S03]  /*00d0*/  FFMA R7, R6, R7, R6 ;  /* 0x0000000706077223 */ /* 0x000fc60000000006 */
[----:B-1----:R-:W0:Y:S01]  /*00e0*/  FCHK P0, R0, R3 ;  /* 0x0000000300007302 */ /* 0x002e220000000000 */
[----:B------:R-:W-:-:S04]  /*00f0*/  FFMA R6, R0, R7, RZ ;  /* 0x0000000700067223 */ /* 0x000fc800000000ff */
[----:B------:R-:W-:-:S04]  /*0100*/  FFMA R8, -R3, R6, R0 ;  /* 0x0000000603087223 */ /* 0x000fc80000000100 */
[----:B------:R-:W-:Y:S01]  /*0110*/  FFMA R7, R7, R8, R6 ;  /* 0x0000000807077223 */ /* 0x000fe20000000006 */
[----:B0-----:R-:W-:Y:S06]  /*0120*/  @!P0 BRA `(.L_x_2) ;  /* 0x00000000000c8947 */ /* 0x001fec0003800000 */
[----:B------:R-:W-:-:S07]  /*0130*/  MOV R11, 0x150 ;  /* 0x00000150000b7802 */ /* 0x000fce0000000f00 */
[----:B------:R-:W-:Y:S05]  /*0140*/  CALL.REL.NOINC `($__internal_0_$__cuda_sm3x_div_rn_noftz_f32_slowpath) ;  /* 0x0000000000187944 */ /* 0x000fea0003c00000 */
[----:B------:R-:W-:-:S07]  /*0150*/  IMAD.MOV.U32 R7, RZ, RZ, R3 ;  /* 0x000000ffff077224 */ /* 0x000fce00078e0003 */
.L_x_2:
[----:B------:R-:W-:Y:S05]  /*0160*/  BSYNC.RECONVERGENT B0 ;  /* 0x0000000000007941 */ /* 0x000fea0003800200 */
.L_x_1:
[----:B------:R-:W0:Y:S02]  /*0170*/  LDC.64 R4, c[0x0][0x380] ;  /* 0x0000e000ff047b82 */ /* 0x000e240000000a00 */
[----:B0-----:R-:W-:-:S05]  /*0180*/  IMAD.WIDE.U32 R2, R2, 0x4, R4 ;  /* 0x0000000402027825 */ /* 0x001fca00078e0004 */
[----:B------:R-:W-:Y:S01]  /*0190*/  STG.E desc[UR6][R2.64], R7 ;  /* 0x0000000702007986 */ /* 0x000fe2000c101906 */
[----:B------:R-:W-:Y:S05]  /*01a0*/  EXIT ;  /* 0x000000000000794d */ /* 0x000fea0003800000 */
        .weak           $__internal_0_$__cuda_sm3x_div_rn_noftz_f32_slowpath
        .type           $__internal_0_$__cuda_sm3x_div_rn_noftz_f32_slowpath,@function
        .size           $__internal_0_$__cuda_sm3x_div_rn_noftz_f32_slowpath,(.L_x_18 - $__internal_0_$__cuda_sm3x_div_rn_noftz_f32_slowpath)
$__internal_0_$__cuda_sm3x_div_rn_noftz_f32_slowpath:
[--C-:B------:R-:W-:Y:S01]  /*01b0*/  SHF.R.U32.HI R5, RZ, 0x17, R3.reuse ;  /* 0x00000017ff057819 */ /* 0x100fe20000011603 */
[----:B------:R-:W-:Y:S01]  /*01c0*/  BSSY.RECONVERGENT B1, `(.L_x_3) ;  /* 0x0000064000017945 */ /* 0x000fe20003800200 */
[--C-:B------:R-:W-:Y:S01]  /*01d0*/  SHF.R.U32.HI R4, RZ, 0x17, R0.reuse ;  /* 0x00000017ff047819 */ /* 0x100fe20000011600 */
[----:B------:R-:W-:Y:S01]  /*01e0*/  IMAD.MOV.U32 R6, RZ, RZ, R0 ;  /* 0x000000ffff067224 */ /* 0x000fe200078e0000 */
[----:B------:R-:W-:Y:S01]  /*01f0*/  LOP3.LUT R5, R5, 0xff, RZ, 0xc0, !PT ;  /* 0x000000ff05057812 */ /* 0x000fe200078ec0ff */
[----:B------:R-:W-:Y:S01]  /*0200*/  IMAD.MOV.U32 R7, RZ, RZ, R3 ;  /* 0x000000ffff077224 */ /* 0x000fe200078e0003 */
[----:B------:R-:W-:-:S03]  /*0210*/  LOP3.LUT R4, R4, 0xff, RZ, 0xc0, !PT ;  /* 0x000000ff04047812 */ /* 0x000fc600078ec0ff */
[----:B------:R-:W-:Y:S02]  /*0220*/  VIADD R10, R5, 0xffffffff ;  /* 0xffffffff050a7836 */ /* 0x000fe40000000000 */
[----:B------:R-:W-:-:S03]  /*0230*/  VIADD R9, R4, 0xffffffff ;  /* 0xffffffff04097836 */ /* 0x000fc60000000000 */
[----:B------:R-:W-:-:S04]  /*0240*/  ISETP.GT.U32.AND P0, PT, R10, 0xfd, PT ;  /* 0x000000fd0a00780c */ /* 0x000fc80003f04070 */
[----:B------:R-:W-:-:S13]  /*0250*/  ISETP.GT.U32.OR P0, PT, R9, 0xfd, P0 ;  /* 0x000000fd0900780c */ /* 0x000fda0000704470 */
[----:B------:R-:W-:Y:S01]  /*0260*/  @!P0 IMAD.MOV.U32 R8, RZ, RZ, RZ ;  /* 0x000000ffff088224 */ /* 0x000fe200078e00ff */
[----:B------:R-:W-:Y:S06]  /*0270*/  @!P0 BRA `(.L_x_4) ;  /* 0x00000000005c8947 */ /* 0x000fec0003800000 */
[----:B------:R-:W-:Y:S02]  /*0280*/  FSETP.GTU.FTZ.AND P0, PT, |R0|, +INF , PT ;  /* 0x7f8000000000780b */ /* 0x000fe40003f1c200 */
[----:B------:R-:W-:-:S04]  /*0290*/  FSETP.GTU.FTZ.AND P1, PT, |R3|, +INF , PT ;  /* 0x7f8000000300780b */ /* 0x000fc80003f3c200 */
[----:B------:R-:W-:-:S13]  /*02a0*/  PLOP3.LUT P0, PT, P0, P1, PT, 0xf8, 0x8f ;  /* 0x00000000008f781c */ /* 0x000fda0000703f70 */
[----:B------:R-:W-:Y:S05]  /*02b0*/  @P0 BRA `(.L_x_5) ;  /* 0x00000004004c0947 */ /* 0x000fea0003800000 */
[----:B------:R-:W-:-:S13]  /*02c0*/  LOP3.LUT P0, RZ, R7, 0x7fffffff, R6, 0xc8, !PT ;  /* 0x7fffffff07ff7812 */ /* 0x000fda000780c806 */
[----:B------:R-:W-:Y:S05]  /*02d0*/  @!P0 BRA `(.L_x_6) ;  /* 0x00000004003c8947 */ /* 0x000fea0003800000 */
[C---:B------:R-:W-:Y:S02]  /*02e0*/  FSETP.NEU.FTZ.AND P2, PT, |R0|.reuse, +INF , PT ;  /* 0x7f8000000000780b */ /* 0x040fe40003f5d200 */
[----:B------:R-:W-:Y:S02]  /*02f0*/  FSETP.NEU.FTZ.AND P1, PT, |R3|, +INF , PT ;  /* 0x7f8000000300780b */ /* 0x000fe40003f3d200 */
[----:B------:R-:W-:-:S11]  /*0300*/  FSETP.NEU.FTZ.AND P0, PT, |R0|, +INF , PT ;  /* 0x7f8000000000780b */ /* 0x000fd60003f1d200 */
[----:B------:R-:W-:Y:S05]  /*0310*/  @!P1 BRA !P2, `(.L_x_6) ;  /* 0x00000004002c9947 */ /* 0x000fea0005000000 */
[----:B------:R-:W-:-:S04]  /*0320*/  LOP3.LUT P2, RZ, R6, 0x7fffffff, RZ, 0xc0, !PT ;  /* 0x7fffffff06ff7812 */ /* 0x000fc8000784c0ff */
[----:B------:R-:W-:-:S13]  /*0330*/  PLOP3.LUT P1, PT, P1, P2, PT, 0x2f, 0xf2 ;  /* 0x0000000000f2781c */ /* 0x000fda0000f24577 */
[----:B------:R-:W-:Y:S05]  /*0340*/  @P1 BRA `(.L_x_7) ;  /* 0x0000000400181947 */ /* 0x000fea0003800000 */
[----:B------:R-:W-:-:S04]  /*0350*/  LOP3.LUT P1, RZ, R7, 0x7fffffff, RZ, 0xc0, !PT ;  /* 0x7fffffff07ff7812 */ /* 0x000fc8000782c0ff */
[----:B------:R-:W-:-:S13]  /*0360*/  PLOP3.LUT P0, PT, P0, P1, PT, 0x2f, 0xf2 ;  /* 0x0000000000f2781c */ /* 0x000fda0000702577 */
[----:B------:R-:W-:Y:S05]  /*0370*/  @P0 BRA `(.L_x_8) ;  /* 0x0000000400000947 */ /* 0x000fea0003800000 */
[----:B------:R-:W-:Y:S02]  /*0380*/  ISETP.GE.AND P0, PT, R9, RZ, PT ;  /* 0x000000ff0900720c */ /* 0x000fe40003f06270 */
[----:B------:R-:W-:-:S11]  /*0390*/  ISETP.GE.AND P1, PT, R10, RZ, PT ;  /* 0x000000ff0a00720c */ /* 0x000fd60003f26270 */
[----:B------:R-:W-:Y:S02]  /*03a0*/  @P0 IMAD.MOV.U32 R8, RZ, RZ, RZ ;  /* 0x000000ffff080224 */ /* 0x000fe400078e00ff */
[----:B------:R-:W-:Y:S01]  /*03b0*/  @!P0 FFMA R6, R0, 1.84467440737095516160e+19, RZ ;  /* 0x5f80000000068823 */ /* 0x000fe200000000ff */
[----:B------:R-:W-:Y:S02]  /*03c0*/  @!P0 IMAD.MOV.U32 R8, RZ, RZ, -0x40 ;  /* 0xffffffc0ff088424 */ /* 0x000fe400078e00ff */
[----:B------:R-:W-:Y:S02]  /*03d0*/  @!P1 FFMA R7, R3, 1.84467440737095516160e+19, RZ ;  /* 0x5f80000003079823 */ /* 0x000fe400000000ff */
[----:B------:R-:W-:-:S07]  /*03e0*/  @!P1 VIADD R8, R8, 0x40 ;  /* 0x0000004008089836 */ /* 0x000fce0000000000 */
.L_x_4:
[----:B------:R-:W-:Y:S01]  /*03f0*/  LEA R0, R5, 0xc0800000, 0x17 ;  /* 0xc080000005007811 */ /* 0x000fe200078eb8ff */
[----:B------:R-:W-:Y:S01]  /*0400*/  VIADD R4, R4, 0xffffff81 ;  /* 0xffffff8104047836 */ /* 0x000fe20000000000 */
[----:B------:R-:W-:Y:S03]  /*0410*/  BSSY.RECONVERGENT B2, `(.L_x_9) ;  /* 0x0000035000027945 */ /* 0x000fe60003800200 */
[----:B------:R-:W-:Y:S01]  /*0420*/  IMAD.IADD R7, R7, 0x1, -R0 ;  /* 0x0000000107077824 */ /* 0x000fe200078e0a00 */
[C---:B------:R-:W-:Y:S01]  /*0430*/  IADD3 R5, PT, PT, R4.reuse, 0x7f, -R5 ;  /* 0x0000007f04057810 */ /* 0x040fe20007ffe805 */
[----:B------:R-:W-:Y:S02]  /*0440*/  IMAD R0, R4, -0x800000, R6 ;  /* 0xff80000004007824 */ /* 0x000fe400078e0206 */
[----:B------:R-:W0:Y:S01]  /*0450*/  MUFU.RCP R3, R7 ;  /* 0x0000000700037308 */ /* 0x000e220000001000 */
[----:B------:R-:W-:Y:S01]  /*0460*/  FADD.FTZ R9, -R7, -RZ ;  /* 0x800000ff07097221 */ /* 0x000fe20000010100 */
[----:B------:R-:W-:-:S03]  /*0470*/  IMAD.IADD R5, R5, 0x1, R8 ;  /* 0x0000000105057824 */ /* 0x000fc600078e0208 */
[----:B0-----:R-:W-:-:S04]  /*0480*/  FFMA R10, R3, R9, 1 ;  /* 0x3f800000030a7423 */ /* 0x001fc80000000009 */
[----:B------:R-:W-:-:S04]  /*0490*/  FFMA R10, R3, R10, R3 ;  /* 0x0000000a030a7223 */ /* 0x000fc80000000003 */
[----:B------:R-:W-:-:S04]  /*04a0*/  FFMA R3, R0, R10, RZ ;  /* 0x0000000a00037223 */ /* 0x000fc800000000ff */
[----:B------:R-:W-:-:S04]  /*04b0*/  FFMA R6, R9, R3, R0 ;  /* 0x0000000309067223 */ /* 0x000fc80000000000 */
[----:B------:R-:W-:-:S04]  /*04c0*/  FFMA R13, R10, R6, R3 ;  /* 0x000000060a0d7223 */ /* 0x000fc80000000003 */
[----:B------:R-:W-:-:S04]  /*04d0*/  FFMA R6, R9, R13, R0 ;  /* 0x0000000d09067223 */ /* 0x000fc80000000000 */
[----:B------:R-:W-:-:S05]  /*04e0*/  FFMA R3, R10, R6, R13 ;  /* 0x000000060a037223 */ /* 0x000fca000000000d */
[----:B------:R-:W-:-:S04]  /*04f0*/  SHF.R.U32.HI R0, RZ, 0x17, R3 ;  /* 0x00000017ff007819 */ /* 0x000fc80000011603 */
[----:B------:R-:W-:-:S05]  /*0500*/  LOP3.LUT R0, R0, 0xff, RZ, 0xc0, !PT ;  /* 0x000000ff00007812 */ /* 0x000fca00078ec0ff */
[----:B------:R-:W-:-:S04]  /*0510*/  IMAD.IADD R8, R0, 0x1, R5 ;  /* 0x0000000100087824 */ /* 0x000fc800078e0205 */
[----:B------:R-:W-:-:S05]  /*0520*/  VIADD R0, R8, 0xffffffff ;  /* 0xffffffff08007836 */ /* 0x000fca0000000000 */
[----:B------:R-:W-:-:S13]  /*0530*/  ISETP.GE.U32.AND P0, PT, R0, 0xfe, PT ;  /* 0x000000fe0000780c */ /* 0x000fda0003f06070 */
[----:B------:R-:W-:Y:S05]  /*0540*/  @!P0 BRA `(.L_x_10) ;  /* 0x0000000000808947 */ /* 0x000fea0003800000 */
[----:B------:R-:W-:-:S13]  /*0550*/  ISETP.GT.AND P0, PT, R8, 0xfe, PT ;  /* 0x000000fe0800780c */ /* 0x000fda0003f04270 */
[----:B------:R-:W-:Y:S05]  /*0560*/  @P0 BRA `(.L_x_11) ;  /* 0x00000000006c0947 */ /* 0x000fea0003800000 */
[----:B------:R-:W-:-:S13]  /*0570*/  ISETP.GE.AND P0, PT, R8, 0x1, PT ;  /* 0x000000010800780c */ /* 0x000fda0003f06270 */
[----:B------:R-:W-:Y:S05]  /*0580*/  @P0 BRA `(.L_x_12) ;  /* 0x0000000000740947 */ /* 0x000fea0003800000 */
[----:B------:R-:W-:Y:S02]  /*0590*/  ISETP.GE.AND P0, PT, R8, -0x18, PT ;  /* 0xffffffe80800780c */ /* 0x000fe40003f06270 */
[----:B------:R-:W-:-:S11]  /*05a0*/  LOP3.LUT R3, R3, 0x80000000, RZ, 0xc0, !PT ;  /* 0x8000000003037812 */ /* 0x000fd600078ec0ff */
[----:B------:R-:W-:Y:S05]  /*05b0*/  @!P0 BRA `(.L_x_12) ;  /* 0x0000000000688947 */ /* 0x000fea0003800000 */
[-CC-:B------:R-:W-:Y:S01]  /*05c0*/  FFMA.RZ R0, R10, R6.reuse, R13.reuse ;  /* 0x000000060a007223 */ /* 0x180fe2000000c00d */
[----:B------:R-:W-:Y:S02]  /*05d0*/  VIADD R7, R8, 0x20 ;  /* 0x0000002008077836 */ /* 0x000fe40000000000 */
[-CC-:B------:R-:W-:Y:S01]  /*05e0*/  FFMA.RM R5, R10, R6.reuse, R13.reuse ;  /* 0x000000060a057223 */ /* 0x180fe2000000400d */
[----:B------:R-:W-:Y:S02]  /*05f0*/  ISETP.NE.AND P2, PT, R8, RZ, PT ;  /* 0x000000ff0800720c */ /* 0x000fe40003f45270 */
[----:B------:R-:W-:Y:S01]  /*0600*/  LOP3.LUT R4, R0, 0x7fffff, RZ, 0xc0, !PT ;  /* 0x007fffff00047812 */ /* 0x000fe200078ec0ff */
[----:B------:R-:W-:Y:S01]  /*0610*/  FFMA.RP R0, R10, R6, R13 ;  /* 0x000000060a007223 */ /* 0x000fe2000000800d */
[----:B------:R-:W-:Y:S01]  /*0620*/  IMAD.MOV R6, RZ, RZ, -R8 ;  /* 0x000000ffff067224 */ /* 0x000fe200078e0a08 */
[----:B------:R-:W-:Y:S02]  /*0630*/  ISETP.NE.AND P1, PT, R8, RZ, PT ;  /* 0x000000ff0800720c */ /* 0x000fe40003f25270 */
[----:B------:R-:W-:-:S02]  /*0640*/  LOP3.LUT R4, R4, 0x800000, RZ, 0xfc, !PT ;  /* 0x0080000004047812 */ /* 0x000fc400078efcff */
[----:B------:R-:W-:Y:S02]  /*0650*/  FSETP.NEU.FTZ.AND P0, PT, R0, R5, PT ;  /* 0x000000050000720b */ /* 0x000fe40003f1d000 */
[----:B------:R-:W-:Y:S02]  /*0660*/  SHF.L.U32 R7, R4, R7, RZ ;  /* 0x0000000704077219 */ /* 0x000fe400000006ff */
[----:B------:R-:W-:Y:S02]  /*0670*/  SEL R5, R6, RZ, P2 ;  /* 0x000000ff06057207 */ /* 0x000fe40001000000 */
[----:B------:R-:W-:Y:S02]  /*0680*/  ISETP.NE.AND P1, PT, R7, RZ, P1 ;  /* 0x000000ff0700720c */ /* 0x000fe40000f25270 */
[----:B------:R-:W-:Y:S02]  /*0690*/  SHF.R.U32.HI R5, RZ, R5, R4 ;  /* 0x00000005ff057219 */ /* 0x000fe40000011604 */
[----:B------:R-:W-:-:S02]  /*06a0*/  PLOP3.LUT P0, PT, P0, P1, PT, 0xf8, 0x8f ;  /* 0x00000000008f781c */ /* 0x000fc40000703f70 */
[----:B------:R-:W-:Y:S02]  /*06b0*/  SHF.R.U32.HI R7, RZ, 0x1, R5 ;  /* 0x00000001ff077819 */ /* 0x000fe40000011605 */
[----:B------:R-:W-:-:S04]  /*06c0*/  SEL R0, RZ, 0x1, !P0 ;  /* 0x00000001ff007807 */ /* 0x000fc80004000000 */
[----:B------:R-:W-:-:S04]  /*06d0*/  LOP3.LUT R0, R0, 0x1, R7, 0xf8, !PT ;  /* 0x0000000100007812 */ /* 0x000fc800078ef807 */
[----:B------:R-:W-:-:S05]  /*06e0*/  LOP3.LUT R0, R0, R5, RZ, 0xc0, !PT ;  /* 0x0000000500007212 */ /* 0x000fca00078ec0ff */
[----:B------:R-:W-:-:S05]  /*06f0*/  IMAD.IADD R0, R7, 0x1, R0 ;  /* 0x0000000107007824 */ /* 0x000fca00078e0200 */
[----:B------:R-:W-:Y:S01]  /*0700*/  LOP3.LUT R3, R0, R3, RZ, 0xfc, !PT ;  /* 0x0000000300037212 */ /* 0x000fe200078efcff */
[----:B------:R-:W-:Y:S06]  /*0710*/  BRA `(.L_x_12) ;  /* 0x0000000000107947 */ /* 0x000fec0003800000 */
.L_x_11:
[----:B------:R-:W-:-:S04]  /*0720*/  LOP3.LUT R3, R3, 0x80000000, RZ, 0xc0, !PT ;  /* 0x8000000003037812 */ /* 0x000fc800078ec0ff */
[----:B------:R-:W-:Y:S01]  /*0730*/  LOP3.LUT R3, R3, 0x7f800000, RZ, 0xfc, !PT ;  /* 0x7f80000003037812 */ /* 0x000fe200078efcff */
[----:B------:R-:W-:Y:S06]  /*0740*/  BRA `(.L_x_12) ;  /* 0x0000000000047947 */ /* 0x000fec0003800000 */
.L_x_10:
[----:B------:R-:W-:-:S07]  /*0750*/  IMAD R3, R5, 0x800000, R3 ;  /* 0x0080000005037824 */ /* 0x000fce00078e0203 */
.L_x_12:
[----:B------:R-:W-:Y:S05]  /*0760*/  BSYNC.RECONVERGENT B2 ;  /* 0x0000000000027941 */ /* 0x000fea0003800200 */
.L_x_9:
[----:B------:R-:W-:Y:S05]  /*0770*/  BRA `(.L_x_13) ;  /* 0x0000000000207947 */ /* 0x000fea0003800000 */
.L_x_8:
[----:B------:R-:W-:-:S04]  /*0780*/  LOP3.LUT R3, R7, 0x80000000, R6, 0x48, !PT ;  /* 0x8000000007037812 */ /* 0x000fc800078e4806 */
[----:B------:R-:W-:Y:S01]  /*0790*/  LOP3.LUT R3, R3, 0x7f800000, RZ, 0xfc, !PT ;  /* 0x7f80000003037812 */ /* 0x000fe200078efcff */
[----:B------:R-:W-:Y:S06]  /*07a0*/  BRA `(.L_x_13) ;  /* 0x0000000000147947 */ /* 0x000fec0003800000 */
.L_x_7:
[----:B------:R-:W-:Y:S01]  /*07b0*/  LOP3.LUT R3, R7, 0x80000000, R6, 0x48, !PT ;  /* 0x8000000007037812 */ /* 0x000fe200078e4806 */
[----:B------:R-:W-:Y:S06]  /*07c0*/  BRA `(.L_x_13) ;  /* 0x00000000000c7947 */ /* 0x000fec0003800000 */
.L_x_6:
[----:B------:R-:W0:Y:S01]  /*07d0*/  MUFU.RSQ R3, -QNAN ;  /* 0xffc0000000037908 */ /* 0x000e220000001400 */
[----:B------:R-:W-:Y:S05]  /*07e0*/  BRA `(.L_x_13) ;  /* 0x0000000000047947 */ /* 0x000fea0003800000 */
.L_x_5:
[----:B------:R-:W-:-:S07]  /*07f0*/  FADD.FTZ R3, R0, R3 ;  /* 0x0000000300037221 */ /* 0x000fce0000010000 */
.L_x_13:
[----:B------:R-:W-:Y:S05]  /*0800*/  BSYNC.RECONVERGENT B1 ;  /* 0x0000000000017941 */ /* 0x000fea0003800200 */
.L_x_3:
[----:B------:R-:W-:Y:S02]  /*0810*/  IMAD.MOV.U32 R4, RZ, RZ, R11 ;  /* 0x000000ffff047224 */ /* 0x000fe400078e000b */
[----:B------:R-:W-:-:S04]  /*0820*/  IMAD.MOV.U32 R5, RZ, RZ, 0x0 ;  /* 0x00000000ff057424 */ /* 0x000fc800078e00ff */
[----:B0-----:R-:W-:Y:S05]  /*0830*/  RET.REL.NODEC R4 `(default_function_kernel_4) ;  /* 0xfffffff404f07950 */ /* 0x001fea0003c3ffff */
.L_x_14:
        /* <DEDUP_REMOVED lines=12> */
.L_x_18:


//--------------------- .text.default_function_kernel --------------------------
	.section	.text.default_function_kernel,"ax",@progbits
	.align	128
        .global         default_function_kernel
        .type           default_function_kernel,@function
        .size           default_function_kernel,(.L_x_21 - default_function_kernel)
        .other          default_function_kernel,@"STO_CUDA_ENTRY STV_DEFAULT"
default_function_kernel:
.text.default_function_kernel:
[----:B------:R-:W-:Y:S01]  /*0000*/  LDC R1, c[0x0][0x37c] ;  /* 0x0000df00ff017b82 */ /* 0x000fe20000000800 */
[----:B------:R-:W0:Y:S07]  /*0010*/  S2R R7, SR_TID.X ;  /* 0x0000000000077919 */ /* 0x000e2e0000002100 */
[----:B------:R-:W1:Y:S01]  /*0020*/  S2UR UR4, SR_CTAID.X ;  /* 0x00000000000479c3 */ /* 0x000e620000002500 */
[----:B------:R-:W2:Y:S07]  /*0030*/  LDCU.64 UR6, c[0x0][0x358] ;  /* 0x00006b00ff0677ac */ /* 0x000eae0008000a00 */
[----:B------:R-:W3:Y:S08]  /*0040*/  LDC.64 R2, c[0x0][0x388] ;  /* 0x0000e200ff027b82 */ /* 0x000ef00000000a00 */
[----:B------:R-:W4:Y:S01]  /*0050*/  LDC.64 R4, c[0x0][0x380] ;  /* 0x0000e000ff047b82 */ /* 0x000f220000000a00 */
[----:B-1----:R-:W-:-:S06]  /*0060*/  USHF.L.U32 UR4, UR4, 0x5, URZ ;  /* 0x0000000504047899 */ /* 0x002fcc00080006ff */
[----:B0-----:R-:W-:-:S05]  /*0070*/  LOP3.LUT R7, R7, UR4, RZ, 0xfc, !PT ;  /* 0x0000000407077c12 */ /* 0x001fca000f8efcff */
[----:B---3--:R-:W-:-:S06]  /*0080*/  IMAD.WIDE.U32 R2, R7, 0x4, R2 ;  /* 0x0000000407027825 */ /* 0x008fcc00078e0002 */
[----:B--2---:R-:W2:Y:S01]  /*0090*/  LDG.E.CONSTANT R2, desc[UR6][R2.64] ;  /* 0x0000000602027981 */ /* 0x004ea2000c1e9900 */
[----:B----4-:R-:W-:-:S04]  /*00a0*/  IMAD.WIDE.U32 R4, R7, 0x4, R4 ;  /* 0x0000000407047825 */ /* 0x010fc800078e0004 */
[----:B--2---:R-:W-:-:S05]  /*00b0*/  FMUL R0, R2, 1.4426950216293334961 ;  /* 0x3fb8aa3b02007820 */ /* 0x004fca0000400000 */
[----:B------:R-:W-:-:S13]  /*00c0*/  FSETP.GEU.AND P0, PT, R0, -126, PT ;  /* 0xc2fc00000000780b */ /* 0x000fda0003f0e000 */
[----:B------:R-:W-:-:S04]  /*00d0*/  @!P0 FMUL R0, R0, 0.5 ;  /* 0x3f00000000008820 */ /* 0x000fc80000400000 */
[----:B------:R-:W0:Y:S02]  /*00e0*/  MUFU.EX2 R9, R0 ;  /* 0x0000000000097308 */ /* 0x000e240000000800 */
[----:B0-----:R-:W-:-:S05]  /*00f0*/  @!P0 FMUL R9, R9, R9 ;  /* 0x0000000909098220 */ /* 0x001fca0000400000 */
[----:B------:R-:W-:Y:S01]  /*0100*/  STG.E desc[UR6][R4.64], R9 ;  /* 0x0000000904007986 */ /* 0x000fe2000c101906 */
[----:B------:R-:W-:Y:S05]  /*0110*/  EXIT ;  /* 0x000000000000794d */ /* 0x000fea0003800000 */
.L_x_15:
        /* <DEDUP_REMOVED lines=14> */
.L_x_21:


//--------------------- .text.default_function_kernel_1 --------------------------
	.section	.text.default_function_kernel_1,"ax",@progbits
	.align	128
        .global         default_function_kernel_1
        .type           default_function_kernel_1,@function
        .size           default_function_kernel_1,(.L_x_22 - default_function_kernel_1)
        .other          default_function_kernel_1,@"STO_CUDA_ENTRY STV_DEFAULT"
default_function_kernel_1:
.text.default_function_kernel_1:
        /* <DEDUP_REMOVED lines=15> */
[----:B0-----:R-:W-:-:S04]  /*00f0*/  @!P0 FMUL R6, R6, R6 ;  /* 0x0000000606068220 */ /* 0x001fc80000400000 */
[----:B------:R-:W-:-:S06]  /*0100*/  FMUL.RZ R9, R6, 0.15915493667125701904 ;  /* 0x3e22f98306097820 */ /* 0x000fcc000040c000 */
[----:B------:R-:W0:Y:S02]  /*0110*/  MUFU.SIN R9, R9 ;  /* 0x0000000900097308 */ /* 0x000e240000000400 */
[----:B0-----:R-:W-:Y:S01]  /*0120*/  STG.E desc[UR6][R4.64], R9 ;  /* 0x0000000904007986 */ /* 0x001fe2000c101906 */
[----:B------:R-:W-:Y:S05]  /*0130*/  EXIT ;  /* 0x000000000000794d */ /* 0x000fea0003800000 */
.L_x_16:
        /* <DEDUP_REMOVED lines=12> */
.L_x_22:


//--------------------- .text.default_function_kernel_3 --------------------------
	.section	.text.default_function_kernel_3,"ax",@progbits
	.align	128
        .global         default_function_kernel_3
        .type           default_function_kernel_3,@function
        .size           default_function_kernel_3,(.L_x_23 - default_function_kernel_3)
        .other          default_function_kernel_3,@"STO_CUDA_ENTRY STV_DEFAULT"
default_function_kernel_3:
.text.default_function_kernel_3:
        /* <DEDUP_REMOVED lines=9> */
[----:B--2---:R-:W0:Y:S02]  /*0090*/  FRND.CEIL R0, R2 ;  /* 0x0000000200007307 */ /* 0x004e240000209000 */
[C---:B0-----:R-:W-:Y:S01]  /*00a0*/  FFMA R4, R0.reuse, R0, -1 ;  /* 0xbf80000000047423 */ /* 0x041fe20000000000 */
[----:B------:R-:W-:-:S05]  /*00b0*/  FADD R0, R0, -1 ;  /* 0xbf80000000007421 */ /* 0x000fca0000000000 */
        /* <DEDUP_REMOVED lines=43> */
.L_x_17:
        /* <DEDUP_REMOVED lines=9> */
.L_x_23:


//--------------------- .nv.shared.reserved.0     --------------------------
	.section	.nv.shared.reserved.0,"aw",@nobits
	.weak		__nv_reservedSMEM_offset_0_alias
	.size		__nv_reservedSMEM_offset_0_alias, 0, 64
	.other		__nv_reservedSMEM_offset_0_alias,@"STO_CUDA_RESERVED_SHARED STV_DEFAULT"
__nv_reservedSMEM_offset_0_alias:
	.zero		0
	.zero		64


//--------------------- .nv.constant0.default_function_kernel_2 --------------------------
	.section	.nv.constant0.default_function_kernel_2,"a",@progbits
	.sectionflags	@""
	.align	4
.nv.constant0.default_function_kernel_2:
	.zero		912


//--------------------- .nv.constant0.default_function_kernel_4 --------------------------
	.section	.nv.constant0.default_function_kernel_4,"a",@progbits
	.sectionflags	@""
	.align	4
.nv.constant0.default_function_kernel_4:
	.zero		912


//--------------------- .nv.constant0.default_function_kernel --------------------------
	.section	.nv.constant0.default_function_kernel,"a",@progbits
	.sectionflags	@""
	.align	4
.nv.constant0.default_function_kernel:
	.zero		912


//--------------------- .nv.constant0.default_function_kernel_1 --------------------------
	.section	.nv.constant0.default_function_kernel_1,"a",@progbits
	.sectionflags	@""
	.align	4
.nv.constant0.default_function_kernel_1:
	.zero		912


//--------------------- .nv.constant0.default_function_kernel_3 --------------------------
	.section	.nv.constant0.default_function_kernel_3,"a",@progbits
	.sectionflags	@""
	.align	4
.nv.constant0.default_function_kernel_3:
	.zero		912


//--------------------- SYMBOLS --------------------------

	.type		.nv.reservedSmem.offset0,@object
	.size		.nv.reservedSmem.offset0,0x4
